//
// Generated by NVIDIA NVVM Compiler
//
// Compiler Build ID: CL-36424714
// Cuda compilation tools, release 13.0, V13.0.88
// Based on NVVM 20.0.0
//

.version 9.0
.target sm_100
.address_size 64

	// .globl	_Z9reduce_v0ILi256EEvPfS0_
// _ZZ9reduce_v0ILi256EEvPfS0_E4smem has been demoted

.visible .entry _Z9reduce_v0ILi256EEvPfS0_(
	.param .u64 .ptr .align 1 _Z9reduce_v0ILi256EEvPfS0__param_0,
	.param .u64 .ptr .align 1 _Z9reduce_v0ILi256EEvPfS0__param_1
)
{
	.reg .pred 	%p<5>;
	.reg .b32 	%r<16>;
	.reg .b32 	%f<6>;
	.reg .b64 	%rd<9>;
	// demoted variable
	.shared .align 4 .b8 _ZZ9reduce_v0ILi256EEvPfS0_E4smem[1024];
	ld.param.u64 	%rd2, [_Z9reduce_v0ILi256EEvPfS0__param_0];
	ld.param.u64 	%rd1, [_Z9reduce_v0ILi256EEvPfS0__param_1];
	cvta.to.global.u64 	%rd3, %rd2;
	mov.u32 	%r1, %tid.x;
	mov.u32 	%r2, %ctaid.x;
	mov.u32 	%r3, %ntid.x;
	mad.lo.s32 	%r7, %r2, %r3, %r1;
	mul.wide.s32 	%rd4, %r7, 4;
	add.s64 	%rd5, %rd3, %rd4;
	ld.global.f32 	%f1, [%rd5];
	shl.b32 	%r8, %r1, 2;
	mov.u32 	%r9, _ZZ9reduce_v0ILi256EEvPfS0_E4smem;
	add.s32 	%r4, %r9, %r8;
	st.shared.f32 	[%r4], %f1;
	bar.sync 	0;
	setp.lt.u32 	%p1, %r3, 2;
	@%p1 bra 	$L__BB0_5;
	mov.b32 	%r15, 1;
$L__BB0_2:
	shl.b32 	%r6, %r15, 1;
	add.s32 	%r11, %r6, -1;
	and.b32  	%r12, %r11, %r1;
	setp.ne.s32 	%p2, %r12, 0;
	@%p2 bra 	$L__BB0_4;
	shl.b32 	%r13, %r15, 2;
	add.s32 	%r14, %r4, %r13;
	ld.shared.f32 	%f2, [%r14];
	ld.shared.f32 	%f3, [%r4];
	add.f32 	%f4, %f2, %f3;
	st.shared.f32 	[%r4], %f4;
$L__BB0_4:
	bar.sync 	0;
	setp.lt.u32 	%p3, %r6, %r3;
	mov.u32 	%r15, %r6;
	@%p3 bra 	$L__BB0_2;
$L__BB0_5:
	setp.ne.s32 	%p4, %r1, 0;
	@%p4 bra 	$L__BB0_7;
	ld.shared.f32 	%f5, [_ZZ9reduce_v0ILi256EEvPfS0_E4smem];
	cvta.to.global.u64 	%rd6, %rd1;
	mul.wide.u32 	%rd7, %r2, 4;
	add.s64 	%rd8, %rd6, %rd7;
	st.global.f32 	[%rd8], %f5;
$L__BB0_7:
	ret;

}


// ===== COMPILED SASS (sm_100) =====

	.target	sm_100

	.elftype	@"ET_EXEC"


//--------------------- .note.nv.tkinfo           --------------------------
	.section	.note.nv.tkinfo,"",@"SHT_NOTE"
	.sectionflags	@"SHF_NOTE_NV_TKINFO"
	.tkinfo
        /*0018*/ 	.word	0x00000002
        /*0030*/ 	.string	""
        /*0030*/ 	.string	"ptxas"
        /*0030*/ 	.string	"Cuda compilation tools, release 13.0, V13.0.88"
        /*0030*/ 	.string	"Build cuda_13.0.r13.0/compiler.36424714_0"
        /*0030*/ 	.string	"-arch sm_100 -m 64 "



//--------------------- .note.nv.cuinfo           --------------------------
	.section	.note.nv.cuinfo,"",@"SHT_NOTE"
	.sectionflags	@"SHF_NOTE_NV_CUINFO"
        /*0018*/ 	.short	0x0002
        /*001a*/ 	.short	0x0064
        /*001c*/ 	.short	0x0082
	.zero		2


//--------------------- .nv.info                  --------------------------
	.section	.nv.info,"",@"SHT_CUDA_INFO"
	.align	4


	//----- nvinfo : EIATTR_REGCOUNT
	.align		4
        /*0000*/ 	.byte	0x04, 0x2f
        /*0002*/ 	.short	(.L_1 - .L_0)
	.align		4
.L_0:
        /*0004*/ 	.word	index@(_Z9reduce_v0ILi256EEvPfS0_)
        /*0008*/ 	.word	0x0000000b


	//----- nvinfo : EIATTR_FRAME_SIZE
	.align		4
.L_1:
        /*000c*/ 	.byte	0x04, 0x11
        /*000e*/ 	.short	(.L_3 - .L_2)
	.align		4
.L_2:
        /*0010*/ 	.word	index@(_Z9reduce_v0ILi256EEvPfS0_)
        /*0014*/ 	.word	0x00000000


	//----- nvinfo : EIATTR_MIN_STACK_SIZE
	.align		4
.L_3:
        /*0018*/ 	.byte	0x04, 0x12
        /*001a*/ 	.short	(.L_5 - .L_4)
	.align		4
.L_4:
        /*001c*/ 	.word	index@(_Z9reduce_v0ILi256EEvPfS0_)
        /*0020*/ 	.word	0x00000000
.L_5:


//--------------------- .nv.compat                --------------------------
	.section	.nv.compat,"",@"SHT_CUDA_COMPAT_INFO"
	.align	4
        /*0000*/ 	.byte	0x02, 0x09, 0x00, 0x00, 0x02, 0x02, 0x01, 0x00, 0x02, 0x05, 0x05, 0x00, 0x03, 0x07, 0x01, 0x01
        /*0010*/ 	.byte	0x02, 0x03, 0x00, 0x00, 0x02, 0x06, 0x01, 0x00, 0x04, 0x0b, 0x08, 0x00, 0x09, 0x00, 0x00, 0x00
        /*0020*/ 	.byte	0x00, 0x00, 0x00, 0x00


//--------------------- .nv.info._Z9reduce_v0ILi256EEvPfS0_ --------------------------
	.section	.nv.info._Z9reduce_v0ILi256EEvPfS0_,"",@"SHT_CUDA_INFO"
	.sectionflags	@""
	.align	4


	//----- nvinfo : EIATTR_CUDA_API_VERSION
	.align		4
        /*0000*/ 	.byte	0x04, 0x37
        /*0002*/ 	.short	(.L_7 - .L_6)
.L_6:
        /*0004*/ 	.word	0x00000082


	//----- nvinfo : EIATTR_KPARAM_INFO
	.align		4
.L_7:
        /*0008*/ 	.byte	0x04, 0x17
        /*000a*/ 	.short	(.L_9 - .L_8)
.L_8:
        /*000c*/ 	.word	0x00000000
        /*0010*/ 	.short	0x0001
        /*0012*/ 	.short	0x0008
        /*0014*/ 	.byte	0x00, 0xf5, 0x21, 0x00


	//----- nvinfo : EIATTR_KPARAM_INFO
	.align		4
.L_9:
        /*0018*/ 	.byte	0x04, 0x17
        /*001a*/ 	.short	(.L_11 - .L_10)
.L_10:
        /*001c*/ 	.word	0x00000000
        /*0020*/ 	.short	0x0000
        /*0022*/ 	.short	0x0000
        /*0024*/ 	.byte	0x00, 0xf5, 0x21, 0x00


	//----- nvinfo : EIATTR_SPARSE_MMA_MASK
	.align		4
.L_11:
        /*0028*/ 	.byte	0x03, 0x50
        /*002a*/ 	.short	0x0000


	//----- nvinfo : EIATTR_MAXREG_COUNT
	.align		4
        /*002c*/ 	.byte	0x03, 0x1b
        /*002e*/ 	.short	0x00ff


	//----- nvinfo : EIATTR_NUM_BARRIERS
	.align		4
        /*0030*/ 	.byte	0x02, 0x4c
        /*0032*/ 	.byte	0x01
	.zero		1


	//----- nvinfo : EIATTR_MERCURY_ISA_VERSION
	.align		4
        /*0034*/ 	.byte	0x03, 0x5f
        /*0036*/ 	.short	0x0101


	//----- nvinfo : EIATTR_VRC_CTA_INIT_COUNT
	.align		4
        /*0038*/ 	.byte	0x02, 0x4a
	.zero		1
	.zero		1


	//----- nvinfo : EIATTR_EXIT_INSTR_OFFSETS
	.align		4
        /*003c*/ 	.byte	0x04, 0x1c
        /*003e*/ 	.short	(.L_13 - .L_12)


	//   ....[0]....
.L_12:
        /*0040*/ 	.word	0x000001f0


	//   ....[1]....
        /*0044*/ 	.word	0x00000270


	//----- nvinfo : EIATTR_CBANK_PARAM_SIZE
	.align		4
.L_13:
        /*0048*/ 	.byte	0x03, 0x19
        /*004a*/ 	.short	0x0010


	//----- nvinfo : EIATTR_PARAM_CBANK
	.align		4
        /*004c*/ 	.byte	0x04, 0x0a
        /*004e*/ 	.short	(.L_15 - .L_14)
	.align		4
.L_14:
        /*0050*/ 	.word	index@(.nv.constant0._Z9reduce_v0ILi256EEvPfS0_)
        /*0054*/ 	.short	0x0380
        /*0056*/ 	.short	0x0010


	//----- nvinfo : EIATTR_SW_WAR
	.align		4
.L_15:
        /*0058*/ 	.byte	0x04, 0x36
        /*005a*/ 	.short	(.L_17 - .L_16)
.L_16:
        /*005c*/ 	.word	0x00000008
.L_17:


//--------------------- .nv.callgraph             --------------------------
	.section	.nv.callgraph,"",@"SHT_CUDA_CALLGRAPH"
	.align	4
	.sectionentsize	8
	.align		4
        /*0000*/ 	.word	0x00000000
	.align		4
        /*0004*/ 	.word	0xffffffff
	.align		4
        /*0008*/ 	.word	0x00000000
	.align		4
        /*000c*/ 	.word	0xfffffffe
	.align		4
        /*0010*/ 	.word	0x00000000
	.align		4
        /*0014*/ 	.word	0xfffffffd
	.align		4
        /*0018*/ 	.word	0x00000000
	.align		4
        /*001c*/ 	.word	0xfffffffc


//--------------------- .text._Z9reduce_v0ILi256EEvPfS0_ --------------------------
	.section	.text._Z9reduce_v0ILi256EEvPfS0_,"ax",@progbits
	.align	128
        .global         _Z9reduce_v0ILi256EEvPfS0_
        .type           _Z9reduce_v0ILi256EEvPfS0_,@function
        .size           _Z9reduce_v0ILi256EEvPfS0_,(.L_x_3 - _Z9reduce_v0ILi256EEvPfS0_)
        .other          _Z9reduce_v0ILi256EEvPfS0_,@"STO_CUDA_ENTRY STV_DEFAULT"
_Z9reduce_v0ILi256EEvPfS0_:
.text._Z9reduce_v0ILi256EEvPfS0_:
[----:B------:R-:W-:Y:S01]  /*0000*/  LDC R1, c[0x0][0x37c] ;  /* 0x0000df00ff017b82 */ /* 0x000fe20000000800 */
[----:B------:R-:W0:Y:S07]  /*0010*/  S2R R7, SR_TID.X ;  /* 0x0000000000077919 */ /* 0x000e2e0000002100 */
[----:B------:R-:W1:Y:S01]  /*0020*/  LDC.64 R2, c[0x0][0x380] ;  /* 0x0000e000ff027b82 */ /* 0x000e620000000a00 */
[----:B------:R-:W0:Y:S01]  /*0030*/  LDCU UR8, c[0x0][0x360] ;  /* 0x00006c00ff0877ac */ /* 0x000e220008000800 */
[----:B------:R-:W0:Y:S01]  /*0040*/  S2R R6, SR_CTAID.X ;  /* 0x0000000000067919 */ /* 0x000e220000002500 */
[----:B------:R-:W2:Y:S01]  /*0050*/  LDCU.64 UR6, c[0x0][0x358] ;  /* 0x00006b00ff0677ac */ /* 0x000ea20008000a00 */
[----:B0-----:R-:W-:-:S04]  /*0060*/  IMAD R5, R6, UR8, R7 ;  /* 0x0000000806057c24 */ /* 0x001fc8000f8e0207 */
[----:B-1----:R-:W-:-:S06]  /*0070*/  IMAD.WIDE R2, R5, 0x4, R2 ;  /* 0x0000000405027825 */ /* 0x002fcc00078e0202 */
[----:B--2---:R-:W2:Y:S01]  /*0080*/  LDG.E R2, desc[UR6][R2.64] ;  /* 0x0000000602027981 */ /* 0x004ea2000c1e1900 */
[----:B------:R-:W0:Y:S01]  /*0090*/  S2UR UR5, SR_CgaCtaId ;  /* 0x00000000000579c3 */ /* 0x000e220000008800 */
[----:B------:R-:W-:Y:S01]  /*00a0*/  UMOV UR4, 0x400 ;  /* 0x0000040000047882 */ /* 0x000fe20000000000 */
[----:B------:R-:W-:Y:S01]  /*00b0*/  UISETP.GE.U32.AND UP0, UPT, UR8, 0x2, UPT ;  /* 0x000000020800788c */ /* 0x000fe2000bf06070 */
[----:B------:R-:W-:Y:S01]  /*00c0*/  ISETP.NE.AND P0, PT, R7, RZ, PT ;  /* 0x000000ff0700720c */ /* 0x000fe20003f05270 */
[----:B0-----:R-:W-:-:S06]  /*00d0*/  ULEA UR4, UR5, UR4, 0x18 ;  /* 0x0000000405047291 */ /* 0x001fcc000f8ec0ff */
[----:B------:R-:W-:-:S05]  /*00e0*/  LEA R5, R7, UR4, 0x2 ;  /* 0x0000000407057c11 */ /* 0x000fca000f8e10ff */
[----:B--2---:R0:W-:Y:S01]  /*00f0*/  STS [R5], R2 ;  /* 0x0000000205007388 */ /* 0x0041e20000000800 */
[----:B------:R-:W-:Y:S06]  /*0100*/  BAR.SYNC.DEFER_BLOCKING 0x0 ;  /* 0x0000000000007b1d */ /* 0x000fec0000010000 */
[----:B------:R-:W-:Y:S05]  /*0110*/  BRA.U !UP0, `(.L_x_0) ;  /* 0x0000000108347547 */ /* 0x000fea000b800000 */
[----:B------:R-:W-:-:S07]  /*0120*/  HFMA2 R0, -RZ, RZ, 0, 5.9604644775390625e-08 ;  /* 0x00000001ff007431 */ /* 0x000fce00000001ff */
.L_x_1:
[----:B------:R-:W-:-:S05]  /*0130*/  SHF.L.U32 R8, R0, 0x1, RZ ;  /* 0x0000000100087819 */ /* 0x000fca00000006ff */
[----:B0-----:R-:W-:-:S05]  /*0140*/  VIADD R2, R8, 0xffffffff ;  /* 0xffffffff08027836 */ /* 0x001fca0000000000 */
[----:B------:R-:W-:-:S13]  /*0150*/  LOP3.LUT P1, RZ, R2, R7, RZ, 0xc0, !PT ;  /* 0x0000000702ff7212 */ /* 0x000fda000782c0ff */
[----:B------:R-:W-:Y:S01]  /*0160*/  @!P1 LEA R2, R0, R5, 0x2 ;  /* 0x0000000500029211 */ /* 0x000fe200078e10ff */
[----:B------:R-:W-:Y:S01]  /*0170*/  @!P1 LDS R3, [R5] ;  /* 0x0000000005039984 */ /* 0x000fe20000000800 */
[----:B------:R-:W-:-:S04]  /*0180*/  IMAD.MOV.U32 R0, RZ, RZ, R8 ;  /* 0x000000ffff007224 */ /* 0x000fc800078e0008 */
[----:B------:R-:W0:Y:S02]  /*0190*/  @!P1 LDS R2, [R2] ;  /* 0x0000000002029984 */ /* 0x000e240000000800 */
[----:B0-----:R-:W-:-:S05]  /*01a0*/  @!P1 FADD R4, R2, R3 ;  /* 0x0000000302049221 */ /* 0x001fca0000000000 */
[----:B------:R1:W-:Y:S01]  /*01b0*/  @!P1 STS [R5], R4 ;  /* 0x0000000405009388 */ /* 0x0003e20000000800 */
[----:B------:R-:W-:Y:S01]  /*01c0*/  BAR.SYNC.DEFER_BLOCKING 0x0 ;  /* 0x0000000000007b1d */ /* 0x000fe20000010000 */
[----:B------:R-:W-:-:S13]  /*01d0*/  ISETP.GE.U32.AND P1, PT, R8, UR8, PT ;  /* 0x0000000808007c0c */ /* 0x000fda000bf26070 */
[----:B-1----:R-:W-:Y:S05]  /*01e0*/  @!P1 BRA `(.L_x_1) ;  /* 0xfffffffc00d09947 */ /* 0x002fea000383ffff */
.L_x_0:
[----:B------:R-:W-:Y:S05]  /*01f0*/  @P0 EXIT ;  /* 0x000000000000094d */ /* 0x000fea0003800000 */
[----:B------:R-:W1:Y:S01]  /*0200*/  S2UR UR5, SR_CgaCtaId ;  /* 0x00000000000579c3 */ /* 0x000e620000008800 */
[----:B------:R-:W-:-:S07]  /*0210*/  UMOV UR4, 0x400 ;  /* 0x0000040000047882 */ /* 0x000fce0000000000 */
[----:B0-----:R-:W0:Y:S01]  /*0220*/  LDC.64 R2, c[0x0][0x388] ;  /* 0x0000e200ff027b82 */ /* 0x001e220000000a00 */
[----:B-1----:R-:W-:Y:S01]  /*0230*/  ULEA UR4, UR5, UR4, 0x18 ;  /* 0x0000000405047291 */ /* 0x002fe2000f8ec0ff */
[----:B0-----:R-:W-:-:S08]  /*0240*/  IMAD.WIDE.U32 R2, R6, 0x4, R2 ;  /* 0x0000000406027825 */ /* 0x001fd000078e0002 */
[----:B------:R-:W0:Y:S04]  /*0250*/  LDS R5, [UR4] ;  /* 0x00000004ff057984 */ /* 0x000e280008000800 */
[----:B0-----:R-:W-:Y:S01]  /*0260*/  STG.E desc[UR6][R2.64], R5 ;  /* 0x0000000502007986 */ /* 0x001fe2000c101906 */
[----:B------:R-:W-:Y:S05]  /*0270*/  EXIT ;  /* 0x000000000000794d */ /* 0x000fea0003800000 */
.L_x_2:
[----:B------:R-:W-:-:S00]  /*0280*/  BRA `(.L_x_2) ;  /* 0xfffffffc00fc7947 */ /* 0x000fc0000383ffff */
[----:B------:R-:W-:-:S00]  /*0290*/  NOP ;  /* 0x0000000000007918 */ /* 0x000fc00000000000 */
        /* <DEDUP_REMOVED lines=14> */
.L_x_3:


//--------------------- .nv.shared._Z9reduce_v0ILi256EEvPfS0_ --------------------------
	.section	.nv.shared._Z9reduce_v0ILi256EEvPfS0_,"aw",@nobits
	.sectionflags	@""
	.align	4
.nv.shared._Z9reduce_v0ILi256EEvPfS0_:
	.zero		2048


//--------------------- .nv.shared.reserved.0     --------------------------
	.section	.nv.shared.reserved.0,"aw",@nobits
	.weak		__nv_reservedSMEM_offset_0_alias
	.size		__nv_reservedSMEM_offset_0_alias, 0, 64
	.other		__nv_reservedSMEM_offset_0_alias,@"STO_CUDA_RESERVED_SHARED STV_DEFAULT"
__nv_reservedSMEM_offset_0_alias:
	.zero		0
	.zero		64


//--------------------- .nv.constant0._Z9reduce_v0ILi256EEvPfS0_ --------------------------
	.section	.nv.constant0._Z9reduce_v0ILi256EEvPfS0_,"a",@progbits
	.sectionflags	@""
	.align	4
.nv.constant0._Z9reduce_v0ILi256EEvPfS0_:
	.zero		912


//--------------------- SYMBOLS --------------------------

	.type		.nv.reservedSmem.offset0,@object
	.size		.nv.reservedSmem.offset0,0x4
	.type		.nv.reservedSmem.cap,@object
	.size		.nv.reservedSmem.cap,0x4
